//
// Generated by NVIDIA NVVM Compiler
//
// Compiler Build ID: CL-36424714
// Cuda compilation tools, release 13.0, V13.0.88
// Based on NVVM 20.0.0
//

.version 9.0
.target sm_100
.address_size 64

	// .globl	_Z15matrixMulGlobalPfS_S_i
// _ZZ15matrixMulSharedPfS_S_iE5tileA has been demoted
// _ZZ15matrixMulSharedPfS_S_iE5tileB has been demoted

.visible .entry _Z15matrixMulGlobalPfS_S_i(
	.param .u64 .ptr .align 1 _Z15matrixMulGlobalPfS_S_i_param_0,
	.param .u64 .ptr .align 1 _Z15matrixMulGlobalPfS_S_i_param_1,
	.param .u64 .ptr .align 1 _Z15matrixMulGlobalPfS_S_i_param_2,
	.param .u32 _Z15matrixMulGlobalPfS_S_i_param_3
)
{
	.reg .pred 	%p<10>;
	.reg .b32 	%r<40>;
	.reg .b32 	%f<67>;
	.reg .b64 	%rd<67>;

	ld.param.u64 	%rd14, [_Z15matrixMulGlobalPfS_S_i_param_0];
	ld.param.u64 	%rd15, [_Z15matrixMulGlobalPfS_S_i_param_1];
	ld.param.u32 	%r18, [_Z15matrixMulGlobalPfS_S_i_param_3];
	cvta.to.global.u64 	%rd1, %rd15;
	cvta.to.global.u64 	%rd2, %rd14;
	mov.u32 	%r19, %ctaid.y;
	mov.u32 	%r20, %ntid.y;
	mov.u32 	%r21, %tid.y;
	mad.lo.s32 	%r1, %r19, %r20, %r21;
	mov.u32 	%r22, %ctaid.x;
	mov.u32 	%r23, %ntid.x;
	mov.u32 	%r24, %tid.x;
	mad.lo.s32 	%r2, %r22, %r23, %r24;
	max.s32 	%r25, %r1, %r2;
	setp.ge.s32 	%p1, %r25, %r18;
	@%p1 bra 	$L__BB0_13;
	mul.lo.s32 	%r3, %r18, %r1;
	and.b32  	%r4, %r18, 7;
	setp.lt.u32 	%p2, %r18, 8;
	mov.f32 	%f66, 0f00000000;
	mov.b32 	%r38, 0;
	@%p2 bra 	$L__BB0_4;
	and.b32  	%r38, %r18, 2147483640;
	neg.s32 	%r36, %r38;
	mul.wide.s32 	%rd16, %r18, 4;
	add.s64 	%rd3, %rd1, %rd16;
	shl.b32 	%r7, %r18, 3;
	mul.wide.s32 	%rd17, %r18, 8;
	add.s64 	%rd4, %rd1, %rd17;
	mul.wide.s32 	%rd18, %r18, 12;
	add.s64 	%rd5, %rd1, %rd18;
	mul.wide.s32 	%rd19, %r18, 16;
	add.s64 	%rd6, %rd1, %rd19;
	mul.wide.s32 	%rd20, %r18, 20;
	add.s64 	%rd7, %rd1, %rd20;
	mul.wide.s32 	%rd21, %r18, 24;
	add.s64 	%rd8, %rd1, %rd21;
	mul.wide.s32 	%rd22, %r18, 28;
	add.s64 	%rd9, %rd1, %rd22;
	mul.wide.u32 	%rd23, %r3, 4;
	add.s64 	%rd24, %rd23, %rd2;
	add.s64 	%rd66, %rd24, 16;
	mov.f32 	%f66, 0f00000000;
	mov.u32 	%r35, %r2;
$L__BB0_3:
	.pragma "nounroll";
	mul.wide.s32 	%rd25, %r35, 4;
	add.s64 	%rd26, %rd3, %rd25;
	add.s64 	%rd27, %rd4, %rd25;
	add.s64 	%rd28, %rd5, %rd25;
	add.s64 	%rd29, %rd6, %rd25;
	add.s64 	%rd30, %rd7, %rd25;
	add.s64 	%rd31, %rd8, %rd25;
	add.s64 	%rd32, %rd9, %rd25;
	add.s64 	%rd33, %rd1, %rd25;
	ld.global.f32 	%f16, [%rd66+-16];
	ld.global.f32 	%f17, [%rd33];
	fma.rn.f32 	%f18, %f16, %f17, %f66;
	ld.global.f32 	%f19, [%rd66+-12];
	ld.global.f32 	%f20, [%rd26];
	fma.rn.f32 	%f21, %f19, %f20, %f18;
	ld.global.f32 	%f22, [%rd66+-8];
	ld.global.f32 	%f23, [%rd27];
	fma.rn.f32 	%f24, %f22, %f23, %f21;
	ld.global.f32 	%f25, [%rd66+-4];
	ld.global.f32 	%f26, [%rd28];
	fma.rn.f32 	%f27, %f25, %f26, %f24;
	ld.global.f32 	%f28, [%rd66];
	ld.global.f32 	%f29, [%rd29];
	fma.rn.f32 	%f30, %f28, %f29, %f27;
	ld.global.f32 	%f31, [%rd66+4];
	ld.global.f32 	%f32, [%rd30];
	fma.rn.f32 	%f33, %f31, %f32, %f30;
	ld.global.f32 	%f34, [%rd66+8];
	ld.global.f32 	%f35, [%rd31];
	fma.rn.f32 	%f36, %f34, %f35, %f33;
	ld.global.f32 	%f37, [%rd66+12];
	ld.global.f32 	%f38, [%rd32];
	fma.rn.f32 	%f66, %f37, %f38, %f36;
	add.s32 	%r36, %r36, 8;
	add.s32 	%r35, %r35, %r7;
	add.s64 	%rd66, %rd66, 32;
	setp.ne.s32 	%p3, %r36, 0;
	@%p3 bra 	$L__BB0_3;
$L__BB0_4:
	setp.eq.s32 	%p4, %r4, 0;
	@%p4 bra 	$L__BB0_12;
	and.b32  	%r13, %r18, 3;
	setp.lt.u32 	%p5, %r4, 4;
	@%p5 bra 	$L__BB0_7;
	add.s32 	%r27, %r38, %r3;
	mul.wide.u32 	%rd34, %r27, 4;
	add.s64 	%rd35, %rd2, %rd34;
	ld.global.f32 	%f40, [%rd35];
	mad.lo.s32 	%r28, %r38, %r18, %r2;
	mul.wide.s32 	%rd36, %r28, 4;
	add.s64 	%rd37, %rd1, %rd36;
	ld.global.f32 	%f41, [%rd37];
	fma.rn.f32 	%f42, %f40, %f41, %f66;
	cvt.u64.u32 	%rd38, %r3;
	cvt.u64.u32 	%rd39, %r38;
	add.s64 	%rd40, %rd39, %rd38;
	shl.b64 	%rd41, %rd40, 2;
	add.s64 	%rd42, %rd2, %rd41;
	ld.global.f32 	%f43, [%rd42+4];
	mul.wide.s32 	%rd43, %r18, 4;
	add.s64 	%rd44, %rd37, %rd43;
	ld.global.f32 	%f44, [%rd44];
	fma.rn.f32 	%f45, %f43, %f44, %f42;
	ld.global.f32 	%f46, [%rd42+8];
	add.s64 	%rd45, %rd44, %rd43;
	ld.global.f32 	%f47, [%rd45];
	fma.rn.f32 	%f48, %f46, %f47, %f45;
	ld.global.f32 	%f49, [%rd42+12];
	add.s64 	%rd46, %rd45, %rd43;
	ld.global.f32 	%f50, [%rd46];
	fma.rn.f32 	%f66, %f49, %f50, %f48;
	add.s32 	%r38, %r38, 4;
$L__BB0_7:
	setp.eq.s32 	%p6, %r13, 0;
	@%p6 bra 	$L__BB0_12;
	setp.eq.s32 	%p7, %r13, 1;
	@%p7 bra 	$L__BB0_10;
	add.s32 	%r29, %r38, %r3;
	mul.wide.u32 	%rd47, %r29, 4;
	add.s64 	%rd48, %rd2, %rd47;
	ld.global.f32 	%f52, [%rd48];
	mad.lo.s32 	%r30, %r38, %r18, %r2;
	mul.wide.s32 	%rd49, %r30, 4;
	add.s64 	%rd50, %rd1, %rd49;
	ld.global.f32 	%f53, [%rd50];
	fma.rn.f32 	%f54, %f52, %f53, %f66;
	cvt.u64.u32 	%rd51, %r3;
	cvt.u64.u32 	%rd52, %r38;
	add.s64 	%rd53, %rd52, %rd51;
	shl.b64 	%rd54, %rd53, 2;
	add.s64 	%rd55, %rd2, %rd54;
	ld.global.f32 	%f55, [%rd55+4];
	mul.wide.s32 	%rd56, %r18, 4;
	add.s64 	%rd57, %rd50, %rd56;
	ld.global.f32 	%f56, [%rd57];
	fma.rn.f32 	%f66, %f55, %f56, %f54;
	add.s32 	%r38, %r38, 2;
$L__BB0_10:
	and.b32  	%r31, %r18, 1;
	setp.eq.b32 	%p8, %r31, 1;
	not.pred 	%p9, %p8;
	@%p9 bra 	$L__BB0_12;
	add.s32 	%r32, %r38, %r3;
	mul.wide.u32 	%rd58, %r32, 4;
	add.s64 	%rd59, %rd2, %rd58;
	ld.global.f32 	%f57, [%rd59];
	mad.lo.s32 	%r33, %r38, %r18, %r2;
	mul.wide.s32 	%rd60, %r33, 4;
	add.s64 	%rd61, %rd1, %rd60;
	ld.global.f32 	%f58, [%rd61];
	fma.rn.f32 	%f66, %f57, %f58, %f66;
$L__BB0_12:
	ld.param.u64 	%rd65, [_Z15matrixMulGlobalPfS_S_i_param_2];
	add.s32 	%r34, %r3, %r2;
	cvta.to.global.u64 	%rd62, %rd65;
	mul.wide.s32 	%rd63, %r34, 4;
	add.s64 	%rd64, %rd62, %rd63;
	st.global.f32 	[%rd64], %f66;
$L__BB0_13:
	ret;

}
	// .globl	_Z15matrixMulSharedPfS_S_i
.visible .entry _Z15matrixMulSharedPfS_S_i(
	.param .u64 .ptr .align 1 _Z15matrixMulSharedPfS_S_i_param_0,
	.param .u64 .ptr .align 1 _Z15matrixMulSharedPfS_S_i_param_1,
	.param .u64 .ptr .align 1 _Z15matrixMulSharedPfS_S_i_param_2,
	.param .u32 _Z15matrixMulSharedPfS_S_i_param_3
)
{
	.reg .pred 	%p<8>;
	.reg .b32 	%r<43>;
	.reg .b32 	%f<111>;
	.reg .b64 	%rd<13>;
	// demoted variable
	.shared .align 4 .b8 _ZZ15matrixMulSharedPfS_S_iE5tileA[4096];
	// demoted variable
	.shared .align 4 .b8 _ZZ15matrixMulSharedPfS_S_iE5tileB[4096];
	ld.param.u64 	%rd3, [_Z15matrixMulSharedPfS_S_i_param_0];
	ld.param.u64 	%rd4, [_Z15matrixMulSharedPfS_S_i_param_1];
	ld.param.u64 	%rd5, [_Z15matrixMulSharedPfS_S_i_param_2];
	ld.param.u32 	%r24, [_Z15matrixMulSharedPfS_S_i_param_3];
	mov.u32 	%r25, %ctaid.y;
	shl.b32 	%r26, %r25, 5;
	mov.u32 	%r40, %tid.y;
	add.s32 	%r2, %r26, %r40;
	mov.u32 	%r27, %ctaid.x;
	shl.b32 	%r3, %r27, 5;
	mov.u32 	%r38, %tid.x;
	add.s32 	%r5, %r3, %r38;
	setp.lt.s32 	%p1, %r24, 1;
	mov.f32 	%f110, 0f00000000;
	@%p1 bra 	$L__BB1_7;
	add.s32 	%r28, %r24, 31;
	shr.u32 	%r29, %r28, 5;
	shl.b32 	%r30, %r40, 7;
	mov.u32 	%r31, _ZZ15matrixMulSharedPfS_S_iE5tileA;
	add.s32 	%r6, %r31, %r30;
	shl.b32 	%r32, %r38, 2;
	add.s32 	%r7, %r6, %r32;
	mov.u32 	%r33, _ZZ15matrixMulSharedPfS_S_iE5tileB;
	add.s32 	%r9, %r33, %r32;
	add.s32 	%r8, %r9, %r30;
	neg.s32 	%r42, %r29;
	mad.lo.s32 	%r34, %r40, %r24, %r38;
	add.s32 	%r41, %r34, %r3;
	shl.b32 	%r12, %r24, 5;
	mad.lo.s32 	%r39, %r24, %r2, %r38;
	cvta.to.global.u64 	%rd1, %rd3;
	cvta.to.global.u64 	%rd2, %rd4;
	mov.f32 	%f110, 0f00000000;
$L__BB1_2:
	max.u32 	%r35, %r2, %r38;
	setp.ge.u32 	%p2, %r35, %r24;
	mov.f32 	%f108, 0f00000000;
	@%p2 bra 	$L__BB1_4;
	mul.wide.u32 	%rd6, %r39, 4;
	add.s64 	%rd7, %rd1, %rd6;
	ld.global.f32 	%f108, [%rd7];
$L__BB1_4:
	setp.ge.s32 	%p3, %r5, %r24;
	st.shared.f32 	[%r7], %f108;
	setp.ge.u32 	%p4, %r40, %r24;
	mov.f32 	%f109, 0f00000000;
	or.pred  	%p5, %p3, %p4;
	@%p5 bra 	$L__BB1_6;
	mul.wide.u32 	%rd8, %r41, 4;
	add.s64 	%rd9, %rd2, %rd8;
	ld.global.f32 	%f109, [%rd9];
$L__BB1_6:
	st.shared.f32 	[%r8], %f109;
	bar.sync 	0;
	ld.shared.f32 	%f12, [%r6];
	ld.shared.f32 	%f13, [%r9];
	fma.rn.f32 	%f14, %f12, %f13, %f110;
	ld.shared.f32 	%f15, [%r6+4];
	ld.shared.f32 	%f16, [%r9+128];
	fma.rn.f32 	%f17, %f15, %f16, %f14;
	ld.shared.f32 	%f18, [%r6+8];
	ld.shared.f32 	%f19, [%r9+256];
	fma.rn.f32 	%f20, %f18, %f19, %f17;
	ld.shared.f32 	%f21, [%r6+12];
	ld.shared.f32 	%f22, [%r9+384];
	fma.rn.f32 	%f23, %f21, %f22, %f20;
	ld.shared.f32 	%f24, [%r6+16];
	ld.shared.f32 	%f25, [%r9+512];
	fma.rn.f32 	%f26, %f24, %f25, %f23;
	ld.shared.f32 	%f27, [%r6+20];
	ld.shared.f32 	%f28, [%r9+640];
	fma.rn.f32 	%f29, %f27, %f28, %f26;
	ld.shared.f32 	%f30, [%r6+24];
	ld.shared.f32 	%f31, [%r9+768];
	fma.rn.f32 	%f32, %f30, %f31, %f29;
	ld.shared.f32 	%f33, [%r6+28];
	ld.shared.f32 	%f34, [%r9+896];
	fma.rn.f32 	%f35, %f33, %f34, %f32;
	ld.shared.f32 	%f36, [%r6+32];
	ld.shared.f32 	%f37, [%r9+1024];
	fma.rn.f32 	%f38, %f36, %f37, %f35;
	ld.shared.f32 	%f39, [%r6+36];
	ld.shared.f32 	%f40, [%r9+1152];
	fma.rn.f32 	%f41, %f39, %f40, %f38;
	ld.shared.f32 	%f42, [%r6+40];
	ld.shared.f32 	%f43, [%r9+1280];
	fma.rn.f32 	%f44, %f42, %f43, %f41;
	ld.shared.f32 	%f45, [%r6+44];
	ld.shared.f32 	%f46, [%r9+1408];
	fma.rn.f32 	%f47, %f45, %f46, %f44;
	ld.shared.f32 	%f48, [%r6+48];
	ld.shared.f32 	%f49, [%r9+1536];
	fma.rn.f32 	%f50, %f48, %f49, %f47;
	ld.shared.f32 	%f51, [%r6+52];
	ld.shared.f32 	%f52, [%r9+1664];
	fma.rn.f32 	%f53, %f51, %f52, %f50;
	ld.shared.f32 	%f54, [%r6+56];
	ld.shared.f32 	%f55, [%r9+1792];
	fma.rn.f32 	%f56, %f54, %f55, %f53;
	ld.shared.f32 	%f57, [%r6+60];
	ld.shared.f32 	%f58, [%r9+1920];
	fma.rn.f32 	%f59, %f57, %f58, %f56;
	ld.shared.f32 	%f60, [%r6+64];
	ld.shared.f32 	%f61, [%r9+2048];
	fma.rn.f32 	%f62, %f60, %f61, %f59;
	ld.shared.f32 	%f63, [%r6+68];
	ld.shared.f32 	%f64, [%r9+2176];
	fma.rn.f32 	%f65, %f63, %f64, %f62;
	ld.shared.f32 	%f66, [%r6+72];
	ld.shared.f32 	%f67, [%r9+2304];
	fma.rn.f32 	%f68, %f66, %f67, %f65;
	ld.shared.f32 	%f69, [%r6+76];
	ld.shared.f32 	%f70, [%r9+2432];
	fma.rn.f32 	%f71, %f69, %f70, %f68;
	ld.shared.f32 	%f72, [%r6+80];
	ld.shared.f32 	%f73, [%r9+2560];
	fma.rn.f32 	%f74, %f72, %f73, %f71;
	ld.shared.f32 	%f75, [%r6+84];
	ld.shared.f32 	%f76, [%r9+2688];
	fma.rn.f32 	%f77, %f75, %f76, %f74;
	ld.shared.f32 	%f78, [%r6+88];
	ld.shared.f32 	%f79, [%r9+2816];
	fma.rn.f32 	%f80, %f78, %f79, %f77;
	ld.shared.f32 	%f81, [%r6+92];
	ld.shared.f32 	%f82, [%r9+2944];
	fma.rn.f32 	%f83, %f81, %f82, %f80;
	ld.shared.f32 	%f84, [%r6+96];
	ld.shared.f32 	%f85, [%r9+3072];
	fma.rn.f32 	%f86, %f84, %f85, %f83;
	ld.shared.f32 	%f87, [%r6+100];
	ld.shared.f32 	%f88, [%r9+3200];
	fma.rn.f32 	%f89, %f87, %f88, %f86;
	ld.shared.f32 	%f90, [%r6+104];
	ld.shared.f32 	%f91, [%r9+3328];
	fma.rn.f32 	%f92, %f90, %f91, %f89;
	ld.shared.f32 	%f93, [%r6+108];
	ld.shared.f32 	%f94, [%r9+3456];
	fma.rn.f32 	%f95, %f93, %f94, %f92;
	ld.shared.f32 	%f96, [%r6+112];
	ld.shared.f32 	%f97, [%r9+3584];
	fma.rn.f32 	%f98, %f96, %f97, %f95;
	ld.shared.f32 	%f99, [%r6+116];
	ld.shared.f32 	%f100, [%r9+3712];
	fma.rn.f32 	%f101, %f99, %f100, %f98;
	ld.shared.f32 	%f102, [%r6+120];
	ld.shared.f32 	%f103, [%r9+3840];
	fma.rn.f32 	%f104, %f102, %f103, %f101;
	ld.shared.f32 	%f105, [%r6+124];
	ld.shared.f32 	%f106, [%r9+3968];
	fma.rn.f32 	%f110, %f105, %f106, %f104;
	bar.sync 	0;
	add.s32 	%r42, %r42, 1;
	setp.ne.s32 	%p6, %r42, 0;
	add.s32 	%r41, %r41, %r12;
	add.s32 	%r40, %r40, 32;
	add.s32 	%r39, %r39, 32;
	add.s32 	%r38, %r38, 32;
	@%p6 bra 	$L__BB1_2;
$L__BB1_7:
	max.s32 	%r36, %r2, %r5;
	setp.ge.s32 	%p7, %r36, %r24;
	@%p7 bra 	$L__BB1_9;
	mad.lo.s32 	%r37, %r24, %r2, %r5;
	cvta.to.global.u64 	%rd10, %rd5;
	mul.wide.s32 	%rd11, %r37, 4;
	add.s64 	%rd12, %rd10, %rd11;
	st.global.f32 	[%rd12], %f110;
$L__BB1_9:
	ret;

}


// ===== COMPILED SASS (sm_100) =====

	.target	sm_100

	.elftype	@"ET_EXEC"


//--------------------- .note.nv.tkinfo           --------------------------
	.section	.note.nv.tkinfo,"",@"SHT_NOTE"
	.sectionflags	@"SHF_NOTE_NV_TKINFO"
	.tkinfo
        /*0018*/ 	.word	0x00000002
        /*0030*/ 	.string	""
        /*0030*/ 	.string	"ptxas"
        /*0030*/ 	.string	"Cuda compilation tools, release 13.0, V13.0.88"
        /*0030*/ 	.string	"Build cuda_13.0.r13.0/compiler.36424714_0"
        /*0030*/ 	.string	"-arch sm_100 -m 64 "



//--------------------- .note.nv.cuinfo           --------------------------
	.section	.note.nv.cuinfo,"",@"SHT_NOTE"
	.sectionflags	@"SHF_NOTE_NV_CUINFO"
        /*0018*/ 	.short	0x0002
        /*001a*/ 	.short	0x0064
        /*001c*/ 	.short	0x0082
	.zero		2


//--------------------- .nv.info                  --------------------------
	.section	.nv.info,"",@"SHT_CUDA_INFO"
	.align	4


	//----- nvinfo : EIATTR_REGCOUNT
	.align		4
        /*0000*/ 	.byte	0x04, 0x2f
        /*0002*/ 	.short	(.L_1 - .L_0)
	.align		4
.L_0:
        /*0004*/ 	.word	index@(_Z15matrixMulGlobalPfS_S_i)
        /*0008*/ 	.word	0x0000001e


	//----- nvinfo : EIATTR_FRAME_SIZE
	.align		4
.L_1:
        /*000c*/ 	.byte	0x04, 0x11
        /*000e*/ 	.short	(.L_3 - .L_2)
	.align		4
.L_2:
        /*0010*/ 	.word	index@(_Z15matrixMulGlobalPfS_S_i)
        /*0014*/ 	.word	0x00000000


	//----- nvinfo : EIATTR_REGCOUNT
	.align		4
.L_3:
        /*0018*/ 	.byte	0x04, 0x2f
        /*001a*/ 	.short	(.L_5 - .L_4)
	.align		4
.L_4:
        /*001c*/ 	.word	index@(_Z15matrixMulSharedPfS_S_i)
        /*0020*/ 	.word	0x00000020


	//----- nvinfo : EIATTR_FRAME_SIZE
	.align		4
.L_5:
        /*0024*/ 	.byte	0x04, 0x11
        /*0026*/ 	.short	(.L_7 - .L_6)
	.align		4
.L_6:
        /*0028*/ 	.word	index@(_Z15matrixMulSharedPfS_S_i)
        /*002c*/ 	.word	0x00000000


	//----- nvinfo : EIATTR_MIN_STACK_SIZE
	.align		4
.L_7:
        /*0030*/ 	.byte	0x04, 0x12
        /*0032*/ 	.short	(.L_9 - .L_8)
	.align		4
.L_8:
        /*0034*/ 	.word	index@(_Z15matrixMulSharedPfS_S_i)
        /*0038*/ 	.word	0x00000000


	//----- nvinfo : EIATTR_MIN_STACK_SIZE
	.align		4
.L_9:
        /*003c*/ 	.byte	0x04, 0x12
        /*003e*/ 	.short	(.L_11 - .L_10)
	.align		4
.L_10:
        /*0040*/ 	.word	index@(_Z15matrixMulGlobalPfS_S_i)
        /*0044*/ 	.word	0x00000000
.L_11:


//--------------------- .nv.compat                --------------------------
	.section	.nv.compat,"",@"SHT_CUDA_COMPAT_INFO"
	.align	4
        /*0000*/ 	.byte	0x02, 0x09, 0x00, 0x00, 0x02, 0x02, 0x01, 0x00, 0x02, 0x05, 0x05, 0x00, 0x03, 0x07, 0x01, 0x01
        /*0010*/ 	.byte	0x02, 0x03, 0x00, 0x00, 0x02, 0x06, 0x01, 0x00, 0x04, 0x0b, 0x08, 0x00, 0x09, 0x00, 0x00, 0x00
        /*0020*/ 	.byte	0x00, 0x00, 0x00, 0x00


//--------------------- .nv.info._Z15matrixMulSharedPfS_S_i --------------------------
	.section	.nv.info._Z15matrixMulSharedPfS_S_i,"",@"SHT_CUDA_INFO"
	.sectionflags	@""
	.align	4


	//----- nvinfo : EIATTR_CUDA_API_VERSION
	.align		4
        /*0000*/ 	.byte	0x04, 0x37
        /*0002*/ 	.short	(.L_13 - .L_12)
.L_12:
        /*0004*/ 	.word	0x00000082


	//----- nvinfo : EIATTR_KPARAM_INFO
	.align		4
.L_13:
        /*0008*/ 	.byte	0x04, 0x17
        /*000a*/ 	.short	(.L_15 - .L_14)
.L_14:
        /*000c*/ 	.word	0x00000000
        /*0010*/ 	.short	0x0003
        /*0012*/ 	.short	0x0018
        /*0014*/ 	.byte	0x00, 0xf0, 0x11, 0x00


	//----- nvinfo : EIATTR_KPARAM_INFO
	.align		4
.L_15:
        /*0018*/ 	.byte	0x04, 0x17
        /*001a*/ 	.short	(.L_17 - .L_16)
.L_16:
        /*001c*/ 	.word	0x00000000
        /*0020*/ 	.short	0x0002
        /*0022*/ 	.short	0x0010
        /*0024*/ 	.byte	0x00, 0xf5, 0x21, 0x00


	//----- nvinfo : EIATTR_KPARAM_INFO
	.align		4
.L_17:
        /*0028*/ 	.byte	0x04, 0x17
        /*002a*/ 	.short	(.L_19 - .L_18)
.L_18:
        /*002c*/ 	.word	0x00000000
        /*0030*/ 	.short	0x0001
        /*0032*/ 	.short	0x0008
        /*0034*/ 	.byte	0x00, 0xf5, 0x21, 0x00


	//----- nvinfo : EIATTR_KPARAM_INFO
	.align		4
.L_19:
        /*0038*/ 	.byte	0x04, 0x17
        /*003a*/ 	.short	(.L_21 - .L_20)
.L_20:
        /*003c*/ 	.word	0x00000000
        /*0040*/ 	.short	0x0000
        /*0042*/ 	.short	0x0000
        /*0044*/ 	.byte	0x00, 0xf5, 0x21, 0x00


	//----- nvinfo : EIATTR_SPARSE_MMA_MASK
	.align		4
.L_21:
        /*0048*/ 	.byte	0x03, 0x50
        /*004a*/ 	.short	0x0000


	//----- nvinfo : EIATTR_MAXREG_COUNT
	.align		4
        /*004c*/ 	.byte	0x03, 0x1b
        /*004e*/ 	.short	0x00ff


	//----- nvinfo : EIATTR_NUM_BARRIERS
	.align		4
        /*0050*/ 	.byte	0x02, 0x4c
        /*0052*/ 	.byte	0x01
	.zero		1


	//----- nvinfo : EIATTR_MERCURY_ISA_VERSION
	.align		4
        /*0054*/ 	.byte	0x03, 0x5f
        /*0056*/ 	.short	0x0101


	//----- nvinfo : EIATTR_VRC_CTA_INIT_COUNT
	.align		4
        /*0058*/ 	.byte	0x02, 0x4a
	.zero		1
	.zero		1


	//----- nvinfo : EIATTR_EXIT_INSTR_OFFSETS
	.align		4
        /*005c*/ 	.byte	0x04, 0x1c
        /*005e*/ 	.short	(.L_23 - .L_22)


	//   ....[0]....
.L_22:
        /*0060*/ 	.word	0x00000800


	//   ....[1]....
        /*0064*/ 	.word	0x00000850


	//----- nvinfo : EIATTR_CBANK_PARAM_SIZE
	.align		4
.L_23:
        /*0068*/ 	.byte	0x03, 0x19
        /*006a*/ 	.short	0x001c


	//----- nvinfo : EIATTR_PARAM_CBANK
	.align		4
        /*006c*/ 	.byte	0x04, 0x0a
        /*006e*/ 	.short	(.L_25 - .L_24)
	.align		4
.L_24:
        /*0070*/ 	.word	index@(.nv.constant0._Z15matrixMulSharedPfS_S_i)
        /*0074*/ 	.short	0x0380
        /*0076*/ 	.short	0x001c


	//----- nvinfo : EIATTR_SW_WAR
	.align		4
.L_25:
        /*0078*/ 	.byte	0x04, 0x36
        /*007a*/ 	.short	(.L_27 - .L_26)
.L_26:
        /*007c*/ 	.word	0x00000008
.L_27:


//--------------------- .nv.info._Z15matrixMulGlobalPfS_S_i --------------------------
	.section	.nv.info._Z15matrixMulGlobalPfS_S_i,"",@"SHT_CUDA_INFO"
	.sectionflags	@""
	.align	4


	//----- nvinfo : EIATTR_CUDA_API_VERSION
	.align		4
        /*0000*/ 	.byte	0x04, 0x37
        /*0002*/ 	.short	(.L_29 - .L_28)
.L_28:
        /*0004*/ 	.word	0x00000082


	//----- nvinfo : EIATTR_KPARAM_INFO
	.align		4
.L_29:
        /*0008*/ 	.byte	0x04, 0x17
        /*000a*/ 	.short	(.L_31 - .L_30)
.L_30:
        /*000c*/ 	.word	0x00000000
        /*0010*/ 	.short	0x0003
        /*0012*/ 	.short	0x0018
        /*0014*/ 	.byte	0x00, 0xf0, 0x11, 0x00


	//----- nvinfo : EIATTR_KPARAM_INFO
	.align		4
.L_31:
        /*0018*/ 	.byte	0x04, 0x17
        /*001a*/ 	.short	(.L_33 - .L_32)
.L_32:
        /*001c*/ 	.word	0x00000000
        /*0020*/ 	.short	0x0002
        /*0022*/ 	.short	0x0010
        /*0024*/ 	.byte	0x00, 0xf5, 0x21, 0x00


	//----- nvinfo : EIATTR_KPARAM_INFO
	.align		4
.L_33:
        /*0028*/ 	.byte	0x04, 0x17
        /*002a*/ 	.short	(.L_35 - .L_34)
.L_34:
        /*002c*/ 	.word	0x00000000
        /*0030*/ 	.short	0x0001
        /*0032*/ 	.short	0x0008
        /*0034*/ 	.byte	0x00, 0xf5, 0x21, 0x00


	//----- nvinfo : EIATTR_KPARAM_INFO
	.align		4
.L_35:
        /*0038*/ 	.byte	0x04, 0x17
        /*003a*/ 	.short	(.L_37 - .L_36)
.L_36:
        /*003c*/ 	.word	0x00000000
        /*0040*/ 	.short	0x0000
        /*0042*/ 	.short	0x0000
        /*0044*/ 	.byte	0x00, 0xf5, 0x21, 0x00


	//----- nvinfo : EIATTR_SPARSE_MMA_MASK
	.align		4
.L_37:
        /*0048*/ 	.byte	0x03, 0x50
        /*004a*/ 	.short	0x0000


	//----- nvinfo : EIATTR_MAXREG_COUNT
	.align		4
        /*004c*/ 	.byte	0x03, 0x1b
        /*004e*/ 	.short	0x00ff


	//----- nvinfo : EIATTR_MERCURY_ISA_VERSION
	.align		4
        /*0050*/ 	.byte	0x03, 0x5f
        /*0052*/ 	.short	0x0101


	//----- nvinfo : EIATTR_VRC_CTA_INIT_COUNT
	.align		4
        /*0054*/ 	.byte	0x02, 0x4a
	.zero		1
	.zero		1


	//----- nvinfo : EIATTR_EXIT_INSTR_OFFSETS
	.align		4
        /*0058*/ 	.byte	0x04, 0x1c
        /*005a*/ 	.short	(.L_39 - .L_38)


	//   ....[0]....
.L_38:
        /*005c*/ 	.word	0x000000c0


	//   ....[1]....
        /*0060*/ 	.word	0x00000a90


	//----- nvinfo : EIATTR_CBANK_PARAM_SIZE
	.align		4
.L_39:
        /*0064*/ 	.byte	0x03, 0x19
        /*0066*/ 	.short	0x001c


	//----- nvinfo : EIATTR_PARAM_CBANK
	.align		4
        /*0068*/ 	.byte	0x04, 0x0a
        /*006a*/ 	.short	(.L_41 - .L_40)
	.align		4
.L_40:
        /*006c*/ 	.word	index@(.nv.constant0._Z15matrixMulGlobalPfS_S_i)
        /*0070*/ 	.short	0x0380
        /*0072*/ 	.short	0x001c


	//----- nvinfo : EIATTR_SW_WAR
	.align		4
.L_41:
        /*0074*/ 	.byte	0x04, 0x36
        /*0076*/ 	.short	(.L_43 - .L_42)
.L_42:
        /*0078*/ 	.word	0x00000008
.L_43:


//--------------------- .nv.callgraph             --------------------------
	.section	.nv.callgraph,"",@"SHT_CUDA_CALLGRAPH"
	.align	4
	.sectionentsize	8
	.align		4
        /*0000*/ 	.word	0x00000000
	.align		4
        /*0004*/ 	.word	0xffffffff
	.align		4
        /*0008*/ 	.word	0x00000000
	.align		4
        /*000c*/ 	.word	0xfffffffe
	.align		4
        /*0010*/ 	.word	0x00000000
	.align		4
        /*0014*/ 	.word	0xfffffffd
	.align		4
        /*0018*/ 	.word	0x00000000
	.align		4
        /*001c*/ 	.word	0xfffffffc


//--------------------- .text._Z15matrixMulSharedPfS_S_i --------------------------
	.section	.text._Z15matrixMulSharedPfS_S_i,"ax",@progbits
	.align	128
        .global         _Z15matrixMulSharedPfS_S_i
        .type           _Z15matrixMulSharedPfS_S_i,@function
        .size           _Z15matrixMulSharedPfS_S_i,(.L_x_8 - _Z15matrixMulSharedPfS_S_i)
        .other          _Z15matrixMulSharedPfS_S_i,@"STO_CUDA_ENTRY STV_DEFAULT"
_Z15matrixMulSharedPfS_S_i:
.text._Z15matrixMulSharedPfS_S_i:
[----:B------:R-:W-:Y:S01]  /*0000*/  LDC R1, c[0x0][0x37c] ;  /* 0x0000df00ff017b82 */ /* 0x000fe20000000800 */
[----:B------:R-:W0:Y:S01]  /*0010*/  LDCU UR4, c[0x0][0x398] ;  /* 0x00007300ff0477ac */ /* 0x000e220008000800 */
[----:B------:R-:W1:Y:S01]  /*0020*/  S2R R20, SR_CTAID.Y ;  /* 0x0000000000147919 */ /* 0x000e620000002600 */
[----:B------:R-:W-:Y:S01]  /*0030*/  HFMA2 R23, -RZ, RZ, 0, 0 ;  /* 0x00000000ff177431 */ /* 0x000fe200000001ff */
[----:B------:R-:W2:Y:S01]  /*0040*/  LDCU.64 UR8, c[0x0][0x358] ;  /* 0x00006b00ff0877ac */ /* 0x000ea20008000a00 */
[----:B------:R-:W1:Y:S01]  /*0050*/  S2R R18, SR_TID.Y ;  /* 0x0000000000127919 */ /* 0x000e620000002200 */
[----:B------:R-:W3:Y:S01]  /*0060*/  S2R R4, SR_CTAID.X ;  /* 0x0000000000047919 */ /* 0x000ee20000002500 */
[----:B------:R-:W3:Y:S01]  /*0070*/  S2R R19, SR_TID.X ;  /* 0x0000000000137919 */ /* 0x000ee20000002100 */
[----:B0-----:R-:W-:-:S04]  /*0080*/  MOV R6, UR4 ;  /* 0x0000000400067c02 */ /* 0x001fc80008000f00 */
[----:B------:R-:W-:Y:S02]  /*0090*/  ISETP.GE.AND P0, PT, R6, 0x1, PT ;  /* 0x000000010600780c */ /* 0x000fe40003f06270 */
[----:B-1----:R-:W-:Y:S02]  /*00a0*/  LEA R20, R20, R18, 0x5 ;  /* 0x0000001214147211 */ /* 0x002fe400078e28ff */
[----:B---3--:R-:W-:-:S09]  /*00b0*/  LEA R21, R4, R19, 0x5 ;  /* 0x0000001304157211 */ /* 0x008fd200078e28ff */
[----:B--2---:R-:W-:Y:S05]  /*00c0*/  @!P0 BRA `(.L_x_0) ;  /* 0x0000000400c48947 */ /* 0x004fea0003800000 */
[----:B------:R-:W0:Y:S01]  /*00d0*/  S2UR UR6, SR_CgaCtaId ;  /* 0x00000000000679c3 */ /* 0x000e220000008800 */
[----:B------:R-:W-:Y:S01]  /*00e0*/  UMOV UR4, 0x400 ;  /* 0x0000040000047882 */ /* 0x000fe20000000000 */
[----:B------:R-:W-:Y:S01]  /*00f0*/  IADD3 R2, PT, PT, R6, 0x1f, RZ ;  /* 0x0000001f06027810 */ /* 0x000fe20007ffe0ff */
[----:B------:R-:W-:Y:S01]  /*0100*/  UIADD3 UR5, UPT, UPT, UR4, 0x1000, URZ ;  /* 0x0000100004057890 */ /* 0x000fe2000fffe0ff */
[-CC-:B------:R-:W-:Y:S01]  /*0110*/  IMAD R17, R18, R6.reuse, R19.reuse ;  /* 0x0000000612117224 */ /* 0x180fe200078e0213 */
[----:B------:R-:W-:Y:S01]  /*0120*/  MOV R23, RZ ;  /* 0x000000ff00177202 */ /* 0x000fe20000000f00 */
[----:B------:R-:W-:Y:S01]  /*0130*/  IMAD R7, R20, R6, R19 ;  /* 0x0000000614077224 */ /* 0x000fe200078e0213 */
[----:B------:R-:W-:Y:S01]  /*0140*/  SHF.R.U32.HI R2, RZ, 0x5, R2 ;  /* 0x00000005ff027819 */ /* 0x000fe20000011602 */
[----:B------:R-:W1:Y:S01]  /*0150*/  LDC R0, c[0x0][0x398] ;  /* 0x0000e600ff007b82 */ /* 0x000e620000000800 */
[----:B------:R-:W-:Y:S02]  /*0160*/  LEA R17, R4, R17, 0x5 ;  /* 0x0000001104117211 */ /* 0x000fe400078e28ff */
[----:B------:R-:W-:Y:S01]  /*0170*/  IADD3 R16, PT, PT, -R2, RZ, RZ ;  /* 0x000000ff02107210 */ /* 0x000fe20007ffe1ff */
[----:B0-----:R-:W-:-:S02]  /*0180*/  ULEA UR4, UR6, UR4, 0x18 ;  /* 0x0000000406047291 */ /* 0x001fc4000f8ec0ff */
[----:B------:R-:W-:-:S04]  /*0190*/  ULEA UR5, UR6, UR5, 0x18 ;  /* 0x0000000506057291 */ /* 0x000fc8000f8ec0ff */
[C---:B------:R-:W-:Y:S02]  /*01a0*/  LEA R5, R18.reuse, UR4, 0x7 ;  /* 0x0000000412057c11 */ /* 0x040fe4000f8e38ff */
[C---:B------:R-:W-:Y:S02]  /*01b0*/  LEA R3, R19.reuse, UR5, 0x2 ;  /* 0x0000000513037c11 */ /* 0x040fe4000f8e10ff */
[----:B------:R-:W-:Y:S02]  /*01c0*/  LEA R4, R19, R5, 0x2 ;  /* 0x0000000513047211 */ /* 0x000fe400078e10ff */
[----:B------:R-:W-:-:S07]  /*01d0*/  LEA R2, R18, R3, 0x7 ;  /* 0x0000000312027211 */ /* 0x000fce00078e38ff */
.L_x_1:
[----:B-1----:R-:W-:Y:S01]  /*01e0*/  MOV R6, R0 ;  /* 0x0000000000067202 */ /* 0x002fe20000000f00 */
[----:B------:R-:W-:Y:S01]  /*01f0*/  HFMA2 R27, -RZ, RZ, 0, 0 ;  /* 0x00000000ff1b7431 */ /* 0x000fe200000001ff */
[----:B------:R-:W-:Y:S02]  /*0200*/  VIMNMX.U32 R9, PT, PT, R20, R19, !PT ;  /* 0x0000001314097248 */ /* 0x000fe40007fe0000 */
[-C--:B------:R-:W-:Y:S02]  /*0210*/  ISETP.GE.U32.AND P0, PT, R18, R6.reuse, PT ;  /* 0x000000061200720c */ /* 0x080fe40003f06070 */
[-C--:B------:R-:W-:Y:S02]  /*0220*/  ISETP.GE.U32.AND P1, PT, R9, R6.reuse, PT ;  /* 0x000000060900720c */ /* 0x080fe40003f26070 */
[----:B------:R-:W-:Y:S02]  /*0230*/  ISETP.GE.OR P0, PT, R21, R6, P0 ;  /* 0x000000061500720c */ /* 0x000fe40000706670 */
[----:B------:R-:W-:-:S09]  /*0240*/  MOV R29, RZ ;  /* 0x000000ff001d7202 */ /* 0x000fd20000000f00 */
[----:B------:R-:W0:Y:S08]  /*0250*/  @!P1 LDC.64 R10, c[0x0][0x380] ;  /* 0x0000e000ff0a9b82 */ /* 0x000e300000000a00 */
[----:B------:R-:W1:Y:S01]  /*0260*/  @!P0 LDC.64 R8, c[0x0][0x388] ;  /* 0x0000e200ff088b82 */ /* 0x000e620000000a00 */
[----:B0-----:R-:W-:-:S05]  /*0270*/  @!P1 IMAD.WIDE.U32 R10, R7, 0x4, R10 ;  /* 0x00000004070a9825 */ /* 0x001fca00078e000a */
[----:B------:R-:W2:Y:S01]  /*0280*/  @!P1 LDG.E R27, desc[UR8][R10.64] ;  /* 0x000000080a1b9981 */ /* 0x000ea2000c1e1900 */
[----:B-1----:R-:W-:-:S05]  /*0290*/  @!P0 IMAD.WIDE.U32 R8, R17, 0x4, R8 ;  /* 0x0000000411088825 */ /* 0x002fca00078e0008 */
[----:B------:R-:W3:Y:S04]  /*02a0*/  @!P0 LDG.E R29, desc[UR8][R8.64] ;  /* 0x00000008081d8981 */ /* 0x000ee8000c1e1900 */
[----:B--2---:R-:W-:Y:S04]  /*02b0*/  STS [R4], R27 ;  /* 0x0000001b04007388 */ /* 0x004fe80000000800 */
[----:B---3--:R-:W-:Y:S01]  /*02c0*/  STS [R2], R29 ;  /* 0x0000001d02007388 */ /* 0x008fe20000000800 */
[----:B------:R-:W-:Y:S06]  /*02d0*/  BAR.SYNC.DEFER_BLOCKING 0x0 ;  /* 0x0000000000007b1d */ /* 0x000fec0000010000 */
[----:B------:R-:W-:Y:S04]  /*02e0*/  LDS R22, [R3] ;  /* 0x0000000003167984 */ /* 0x000fe80000000800 */
[----:B------:R-:W0:Y:S04]  /*02f0*/  LDS.128 R12, [R5] ;  /* 0x00000000050c7984 */ /* 0x000e280000000c00 */
[----:B------:R-:W1:Y:S04]  /*0300*/  LDS R26, [R3+0x80] ;  /* 0x00008000031a7984 */ /* 0x000e680000000800 */
[----:B------:R-:W2:Y:S04]  /*0310*/  LDS R25, [R3+0x100] ;  /* 0x0001000003197984 */ /* 0x000ea80000000800 */
[----:B------:R-:W3:Y:S04]  /*0320*/  LDS R24, [R3+0x180] ;  /* 0x0001800003187984 */ /* 0x000ee80000000800 */
[----:B------:R-:W-:Y:S01]  /*0330*/  LDS.128 R8, [R5+0x10] ;  /* 0x0000100005087984 */ /* 0x000fe20000000c00 */
[----:B0-----:R-:W-:-:S03]  /*0340*/  FFMA R12, R12, R22, R23 ;  /* 0x000000160c0c7223 */ /* 0x001fc60000000017 */
[----:B------:R-:W0:Y:S01]  /*0350*/  LDS R23, [R3+0x200] ;  /* 0x0002000003177984 */ /* 0x000e220000000800 */
[----:B-1----:R-:W-:-:S03]  /*0360*/  FFMA R12, R26, R13, R12 ;  /* 0x0000000d1a0c7223 */ /* 0x002fc6000000000c */
[----:B------:R-:W1:Y:S01]  /*0370*/  LDS R22, [R3+0x280] ;  /* 0x0002800003167984 */ /* 0x000e620000000800 */
[----:B--2---:R-:W-:-:S03]  /*0380*/  FFMA R13, R25, R14, R12 ;  /* 0x0000000e190d7223 */ /* 0x004fc6000000000c */
[----:B------:R-:W2:Y:S01]  /*0390*/  LDS R25, [R3+0x300] ;  /* 0x0003000003197984 */ /* 0x000ea20000000800 */
[----:B---3--:R-:W-:-:S03]  /*03a0*/  FFMA R13, R24, R15, R13 ;  /* 0x0000000f180d7223 */ /* 0x008fc6000000000d */
[----:B------:R-:W3:Y:S04]  /*03b0*/  LDS R24, [R3+0x380] ;  /* 0x0003800003187984 */ /* 0x000ee80000000800 */
[----:B------:R-:W-:Y:S01]  /*03c0*/  LDS R26, [R3+0xb80] ;  /* 0x000b8000031a7984 */ /* 0x000fe20000000800 */
[----:B0-----:R-:W-:-:S03]  /*03d0*/  FFMA R27, R8, R23, R13 ;  /* 0x00000017081b7223 */ /* 0x001fc6000000000d */
[----:B------:R-:W-:Y:S04]  /*03e0*/  LDS R23, [R3+0x400] ;  /* 0x0004000003177984 */ /* 0x000fe80000000800 */
[----:B------:R-:W0:Y:S01]  /*03f0*/  LDS.128 R12, [R5+0x20] ;  /* 0x00002000050c7984 */ /* 0x000e220000000c00 */
[----:B-1----:R-:W-:-:S03]  /*0400*/  FFMA R8, R22, R9, R27 ;  /* 0x0000000916087223 */ /* 0x002fc6000000001b */
[----:B------:R-:W1:Y:S01]  /*0410*/  LDS R22, [R3+0x480] ;  /* 0x0004800003167984 */ /* 0x000e620000000800 */
[----:B--2---:R-:W-:-:S03]  /*0420*/  FFMA R9, R25, R10, R8 ;  /* 0x0000000a19097223 */ /* 0x004fc60000000008 */
[----:B------:R-:W2:Y:S01]  /*0430*/  LDS R25, [R3+0x500] ;  /* 0x0005000003197984 */ /* 0x000ea20000000800 */
[----:B---3--:R-:W-:-:S03]  /*0440*/  FFMA R9, R24, R11, R9 ;  /* 0x0000000b18097223 */ /* 0x008fc60000000009 */
[----:B------:R-:W3:Y:S01]  /*0450*/  LDS R24, [R3+0x580] ;  /* 0x0005800003187984 */ /* 0x000ee20000000800 */
        /* <DEDUP_REMOVED lines=26> */
[----:B------:R-:W-:Y:S04]  /*0600*/  LDS R27, [R3+0xc00] ;  /* 0x000c0000031b7984 */ /* 0x000fe80000000800 */
[----:B------:R-:W-:Y:S01]  /*0610*/  LDS R24, [R3+0xc80] ;  /* 0x000c800003187984 */ /* 0x000fe20000000800 */
[----:B0-----:R-:W-:-:S03]  /*0620*/  FFMA R23, R8, R23, R13 ;  /* 0x0000001708177223 */ /* 0x001fc6000000000d */
[----:B------:R-:W0:Y:S01]  /*0630*/  LDS.128 R12, [R5+0x60] ;  /* 0x00006000050c7984 */ /* 0x000e220000000c00 */
[----:B-1----:R-:W-:-:S03]  /*0640*/  FFMA R22, R22, R9, R23 ;  /* 0x0000000916167223 */ /* 0x002fc60000000017 */
[----:B------:R-:W1:Y:S01]  /*0650*/  LDS R23, [R3+0xd00] ;  /* 0x000d000003177984 */ /* 0x000e620000000800 */
[----:B--2---:R-:W-:-:S03]  /*0660*/  FFMA R25, R25, R10, R22 ;  /* 0x0000000a19197223 */ /* 0x004fc60000000016 */
[----:B------:R-:W2:Y:S01]  /*0670*/  LDS R22, [R3+0xd80] ;  /* 0x000d800003167984 */ /* 0x000ea20000000800 */
[----:B------:R-:W-:-:S03]  /*0680*/  FFMA R11, R26, R11, R25 ;  /* 0x0000000b1a0b7223 */ /* 0x000fc60000000019 */
[----:B------:R-:W-:Y:S01]  /*0690*/  LDS R25, [R3+0xe00] ;  /* 0x000e000003197984 */ /* 0x000fe20000000800 */
[----:B0-----:R-:W-:-:S03]  /*06a0*/  FFMA R27, R12, R27, R11 ;  /* 0x0000001b0c1b7223 */ /* 0x001fc6000000000b */
[----:B------:R-:W0:Y:S01]  /*06b0*/  LDS.128 R8, [R5+0x70] ;  /* 0x0000700005087984 */ /* 0x000e220000000c00 */
[----:B------:R-:W-:-:S03]  /*06c0*/  FFMA R24, R24, R13, R27 ;  /* 0x0000000d18187223 */ /* 0x000fc6000000001b */
[----:B------:R-:W3:Y:S04]  /*06d0*/  LDS R27, [R3+0xe80] ;  /* 0x000e8000031b7984 */ /* 0x000ee80000000800 */
[----:B------:R-:W4:Y:S04]  /*06e0*/  LDS R13, [R3+0xf00] ;  /* 0x000f0000030d7984 */ /* 0x000f280000000800 */
[----:B------:R-:W5:Y:S01]  /*06f0*/  LDS R12, [R3+0xf80] ;  /* 0x000f8000030c7984 */ /* 0x000f620000000800 */
[----:B-1----:R-:W-:Y:S01]  /*0700*/  FFMA R23, R23, R14, R24 ;  /* 0x0000000e17177223 */ /* 0x002fe20000000018 */
[----:B------:R-:W-:-:S03]  /*0710*/  IADD3 R16, PT, PT, R16, 0x1, RZ ;  /* 0x0000000110107810 */ /* 0x000fc60007ffe0ff */
[----:B--2---:R-:W-:Y:S01]  /*0720*/  FFMA R15, R22, R15, R23 ;  /* 0x0000000f160f7223 */ /* 0x004fe20000000017 */
[----:B------:R-:W-:Y:S01]  /*0730*/  BAR.SYNC.DEFER_BLOCKING 0x0 ;  /* 0x0000000000007b1d */ /* 0x000fe20000010000 */
[----:B------:R-:W-:Y:S02]  /*0740*/  ISETP.NE.AND P0, PT, R16, RZ, PT ;  /* 0x000000ff1000720c */ /* 0x000fe40003f05270 */
[----:B------:R-:W-:Y:S02]  /*0750*/  IADD3 R19, PT, PT, R19, 0x20, RZ ;  /* 0x0000002013137810 */ /* 0x000fe40007ffe0ff */
[----:B------:R-:W-:Y:S02]  /*0760*/  IADD3 R18, PT, PT, R18, 0x20, RZ ;  /* 0x0000002012127810 */ /* 0x000fe40007ffe0ff */
[----:B------:R-:W-:Y:S02]  /*0770*/  IADD3 R7, PT, PT, R7, 0x20, RZ ;  /* 0x0000002007077810 */ /* 0x000fe40007ffe0ff */
[----:B------:R-:W-:Y:S01]  /*0780*/  LEA R17, R6, R17, 0x5 ;  /* 0x0000001106117211 */ /* 0x000fe200078e28ff */
[----:B0-----:R-:W-:-:S04]  /*0790*/  FFMA R8, R8, R25, R15 ;  /* 0x0000001908087223 */ /* 0x001fc8000000000f */
[----:B---3--:R-:W-:-:S04]  /*07a0*/  FFMA R8, R27, R9, R8 ;  /* 0x000000091b087223 */ /* 0x008fc80000000008 */
[----:B----4-:R-:W-:-:S04]  /*07b0*/  FFMA R13, R13, R10, R8 ;  /* 0x0000000a0d0d7223 */ /* 0x010fc80000000008 */
[----:B-----5:R-:W-:Y:S01]  /*07c0*/  FFMA R23, R12, R11, R13 ;  /* 0x0000000b0c177223 */ /* 0x020fe2000000000d */
[----:B------:R-:W-:Y:S06]  /*07d0*/  @P0 BRA `(.L_x_1) ;  /* 0xfffffff800800947 */ /* 0x000fec000383ffff */
.L_x_0:
[----:B------:R-:W-:-:S04]  /*07e0*/  VIMNMX R3, PT, PT, R20, R21, !PT ;  /* 0x0000001514037248 */ /* 0x000fc80007fe0100 */
[----:B------:R-:W-:-:S13]  /*07f0*/  ISETP.GE.AND P0, PT, R3, R6, PT ;  /* 0x000000060300720c */ /* 0x000fda0003f06270 */
[----:B------:R-:W-:Y:S05]  /*0800*/  @P0 EXIT ;  /* 0x000000000000094d */ /* 0x000fea0003800000 */
[----:B------:R-:W0:Y:S01]  /*0810*/  LDC.64 R2, c[0x0][0x390] ;  /* 0x0000e400ff027b82 */ /* 0x000e220000000a00 */
[----:B------:R-:W-:-:S04]  /*0820*/  IMAD R21, R20, R6, R21 ;  /* 0x0000000614157224 */ /* 0x000fc800078e0215 */
[----:B0-----:R-:W-:-:S05]  /*0830*/  IMAD.WIDE R2, R21, 0x4, R2 ;  /* 0x0000000415027825 */ /* 0x001fca00078e0202 */
[----:B------:R-:W-:Y:S01]  /*0840*/  STG.E desc[UR8][R2.64], R23 ;  /* 0x0000001702007986 */ /* 0x000fe2000c101908 */
[----:B------:R-:W-:Y:S05]  /*0850*/  EXIT ;  /* 0x000000000000794d */ /* 0x000fea0003800000 */
.L_x_2:
[----:B------:R-:W-:-:S00]  /*0860*/  BRA `(.L_x_2) ;  /* 0xfffffffc00fc7947 */ /* 0x000fc0000383ffff */
[----:B------:R-:W-:-:S00]  /*0870*/  NOP ;  /* 0x0000000000007918 */ /* 0x000fc00000000000 */
        /* <DEDUP_REMOVED lines=8> */
.L_x_8:


//--------------------- .text._Z15matrixMulGlobalPfS_S_i --------------------------
	.section	.text._Z15matrixMulGlobalPfS_S_i,"ax",@progbits
	.align	128
        .global         _Z15matrixMulGlobalPfS_S_i
        .type           _Z15matrixMulGlobalPfS_S_i,@function
        .size           _Z15matrixMulGlobalPfS_S_i,(.L_x_9 - _Z15matrixMulGlobalPfS_S_i)
        .other          _Z15matrixMulGlobalPfS_S_i,@"STO_CUDA_ENTRY STV_DEFAULT"
_Z15matrixMulGlobalPfS_S_i:
.text._Z15matrixMulGlobalPfS_S_i:
[----:B------:R-:W-:Y:S01]  /*0000*/  LDC R1, c[0x0][0x37c] ;  /* 0x0000df00ff017b82 */ /* 0x000fe20000000800 */
[----:B------:R-:W0:Y:S07]  /*0010*/  S2R R0, SR_TID.Y ;  /* 0x0000000000007919 */ /* 0x000e2e0000002200 */
[----:B------:R-:W0:Y:S01]  /*0020*/  S2UR UR4, SR_CTAID.Y ;  /* 0x00000000000479c3 */ /* 0x000e220000002600 */
[----:B------:R-:W1:Y:S01]  /*0030*/  LDCU UR20, c[0x0][0x398] ;  /* 0x00007300ff1477ac */ /* 0x000e620008000800 */
[----:B------:R-:W2:Y:S06]  /*0040*/  S2R R3, SR_TID.X ;  /* 0x0000000000037919 */ /* 0x000eac0000002100 */
[----:B------:R-:W0:Y:S08]  /*0050*/  LDC R13, c[0x0][0x364] ;  /* 0x0000d900ff0d7b82 */ /* 0x000e300000000800 */
[----:B------:R-:W2:Y:S08]  /*0060*/  S2UR UR5, SR_CTAID.X ;  /* 0x00000000000579c3 */ /* 0x000eb00000002500 */
[----:B------:R-:W2:Y:S01]  /*0070*/  LDC R2, c[0x0][0x360] ;  /* 0x0000d800ff027b82 */ /* 0x000ea20000000800 */
[----:B0-----:R-:W-:-:S02]  /*0080*/  IMAD R13, R13, UR4, R0 ;  /* 0x000000040d0d7c24 */ /* 0x001fc4000f8e0200 */
[----:B--2---:R-:W-:-:S05]  /*0090*/  IMAD R0, R2, UR5, R3 ;  /* 0x0000000502007c24 */ /* 0x004fca000f8e0203 */
[----:B------:R-:W-:-:S04]  /*00a0*/  VIMNMX R2, PT, PT, R13, R0, !PT ;  /* 0x000000000d027248 */ /* 0x000fc80007fe0100 */
[----:B-1----:R-:W-:-:S13]  /*00b0*/  ISETP.GE.AND P0, PT, R2, UR20, PT ;  /* 0x0000001402007c0c */ /* 0x002fda000bf06270 */
[----:B------:R-:W-:Y:S05]  /*00c0*/  @P0 EXIT ;  /* 0x000000000000094d */ /* 0x000fea0003800000 */
[----:B------:R-:W-:Y:S01]  /*00d0*/  UISETP.GE.U32.AND UP0, UPT, UR20, 0x8, UPT ;  /* 0x000000081400788c */ /* 0x000fe2000bf06070 */
[----:B------:R-:W-:Y:S02]  /*00e0*/  HFMA2 R12, -RZ, RZ, 0, 0 ;  /* 0x00000000ff0c7431 */ /* 0x000fe400000001ff */
[----:B------:R-:W-:Y:S01]  /*00f0*/  IMAD R13, R13, UR20, RZ ;  /* 0x000000140d0d7c24 */ /* 0x000fe2000f8e02ff */
[----:B------:R-:W-:Y:S01]  /*0100*/  UMOV UR4, URZ ;  /* 0x000000ff00047c82 */ /* 0x000fe20008000000 */
[----:B------:R-:W0:Y:S04]  /*0110*/  LDCU.64 UR18, c[0x0][0x358] ;  /* 0x00006b00ff1277ac */ /* 0x000e280008000a00 */
[----:B------:R-:W-:Y:S05]  /*0120*/  BRA.U !UP0, `(.L_x_3) ;  /* 0x0000000508047547 */ /* 0x000fea000b800000 */
[----:B------:R-:W1:Y:S01]  /*0130*/  LDCU.128 UR24, c[0x0][0x380] ;  /* 0x00007000ff1877ac */ /* 0x000e620008000c00 */
[----:B------:R-:W-:Y:S02]  /*0140*/  MOV R12, RZ ;  /* 0x000000ff000c7202 */ /* 0x000fe40000000f00 */
[----:B------:R-:W-:Y:S01]  /*0150*/  MOV R14, R0 ;  /* 0x00000000000e7202 */ /* 0x000fe20000000f00 */
[----:B------:R-:W-:-:S04]  /*0160*/  ULOP3.LUT UR4, UR20, 0x7ffffff8, URZ, 0xc0, !UPT ;  /* 0x7ffffff814047892 */ /* 0x000fc8000f8ec0ff */
[----:B------:R-:W-:Y:S01]  /*0170*/  UIADD3 UR5, UPT, UPT, -UR4, URZ, URZ ;  /* 0x000000ff04057290 */ /* 0x000fe2000fffe1ff */
[----:B-1----:R-:W-:Y:S01]  /*0180*/  MOV R2, UR24 ;  /* 0x0000001800027c02 */ /* 0x002fe20008000f00 */
[----:B------:R-:W-:Y:S01]  /*0190*/  UIMAD.WIDE UR6, UR20, 0x8, UR26 ;  /* 0x00000008140678a5 */ /* 0x000fe2000f8e021a */
[----:B------:R-:W-:Y:S01]  /*01a0*/  MOV R3, UR25 ;  /* 0x0000001900037c02 */ /* 0x000fe20008000f00 */
[----:B------:R-:W-:Y:S02]  /*01b0*/  UIMAD.WIDE UR8, UR20, 0xc, UR26 ;  /* 0x0000000c140878a5 */ /* 0x000fe4000f8e021a */
[----:B------:R-:W-:Y:S01]  /*01c0*/  UIMAD.WIDE UR10, UR20, 0x10, UR26 ;  /* 0x00000010140a78a5 */ /* 0x000fe2000f8e021a */
[----:B------:R-:W-:Y:S01]  /*01d0*/  IMAD.WIDE.U32 R2, R13, 0x4, R2 ;  /* 0x000000040d027825 */ /* 0x000fe200078e0002 */
[----:B------:R-:W-:Y:S02]  /*01e0*/  UIMAD.WIDE UR12, UR20, 0x14, UR26 ;  /* 0x00000014140c78a5 */ /* 0x000fe4000f8e021a */
[----:B------:R-:W-:Y:S01]  /*01f0*/  UIMAD.WIDE UR14, UR20, 0x18, UR26 ;  /* 0x00000018140e78a5 */ /* 0x000fe2000f8e021a */
[----:B------:R-:W-:Y:S01]  /*0200*/  IADD3 R2, P0, PT, R2, 0x10, RZ ;  /* 0x0000001002027810 */ /* 0x000fe20007f1e0ff */
[----:B------:R-:W-:-:S03]  /*0210*/  UIMAD.WIDE UR16, UR20, 0x1c, UR26 ;  /* 0x0000001c141078a5 */ /* 0x000fc6000f8e021a */
[----:B------:R-:W-:-:S09]  /*0220*/  IADD3.X R3, PT, PT, RZ, R3, RZ, P0, !PT ;  /* 0x00000003ff037210 */ /* 0x000fd200007fe4ff */
.L_x_4:
[----:B------:R-:W-:Y:S01]  /*0230*/  UIMAD.WIDE UR22, UR20, 0x4, UR26 ;  /* 0x00000004141678a5 */ /* 0x000fe2000f8e021a */
[----:B------:R-:W-:Y:S02]  /*0240*/  IMAD.MOV.U32 R23, RZ, RZ, 0x4 ;  /* 0x00000004ff177424 */ /* 0x000fe400078e00ff */
[----:B------:R-:W-:Y:S01]  /*0250*/  HFMA2 R11, -RZ, RZ, 0, 2.384185791015625e-07 ;  /* 0x00000004ff0b7431 */ /* 0x000fe200000001ff */
[----:B------:R-:W-:Y:S01]  /*0260*/  MOV R25, 0x4 ;  /* 0x0000000400197802 */ /* 0x000fe20000000f00 */
[----:B0-----:R-:W2:Y:S01]  /*0270*/  LDG.E R21, desc[UR18][R2.64+-0x10] ;  /* 0xfffff01202157981 */ /* 0x001ea2000c1e1900 */
[C---:B------:R-:W-:Y:S01]  /*0280*/  IMAD.WIDE R22, R14.reuse, R23, UR26 ;  /* 0x0000001a0e167e25 */ /* 0x040fe2000f8e0217 */
[----:B------:R-:W-:Y:S02]  /*0290*/  MOV R8, UR22 ;  /* 0x0000001600087c02 */ /* 0x000fe40008000f00 */
[----:B------:R-:W-:Y:S01]  /*02a0*/  MOV R9, UR23 ;  /* 0x0000001700097c02 */ /* 0x000fe20008000f00 */
[----:B------:R-:W3:Y:S02]  /*02b0*/  LDG.E R19, desc[UR18][R2.64+-0xc] ;  /* 0xfffff41202137981 */ /* 0x000ee4000c1e1900 */
[----:B------:R-:W-:-:S02]  /*02c0*/  IMAD.WIDE R8, R14, 0x4, R8 ;  /* 0x000000040e087825 */ /* 0x000fc400078e0208 */
[----:B------:R-:W2:Y:S01]  /*02d0*/  LDG.E R22, desc[UR18][R22.64] ;  /* 0x0000001216167981 */ /* 0x000ea2000c1e1900 */
[----:B------:R-:W-:Y:S01]  /*02e0*/  MOV R5, 0x4 ;  /* 0x0000000400057802 */ /* 0x000fe20000000f00 */
[C---:B------:R-:W-:Y:S02]  /*02f0*/  IMAD.WIDE R24, R14.reuse, R25, UR6 ;  /* 0x000000060e187e25 */ /* 0x040fe4000f8e0219 */
[----:B------:R0:W3:Y:S02]  /*0300*/  LDG.E R20, desc[UR18][R8.64] ;  /* 0x0000001208147981 */ /* 0x0000e4000c1e1900 */
[----:B------:R-:W-:Y:S02]  /*0310*/  IMAD.WIDE R10, R14, R11, UR8 ;  /* 0x000000080e0a7e25 */ /* 0x000fe4000f8e020b */
[----:B------:R-:W4:Y:S04]  /*0320*/  LDG.E R18, desc[UR18][R24.64] ;  /* 0x0000001218127981 */ /* 0x000f28000c1e1900 */
[----:B------:R-:W4:Y:S01]  /*0330*/  LDG.E R17, desc[UR18][R2.64+-0x8] ;  /* 0xfffff81202117981 */ /* 0x000f22000c1e1900 */
[----:B0-----:R-:W-:-:S02]  /*0340*/  HFMA2 R9, -RZ, RZ, 0, 2.384185791015625e-07 ;  /* 0x00000004ff097431 */ /* 0x001fc400000001ff */
[----:B------:R-:W-:Y:S01]  /*0350*/  IMAD.MOV.U32 R7, RZ, RZ, 0x4 ;  /* 0x00000004ff077424 */ /* 0x000fe200078e00ff */
[----:B------:R0:W5:Y:S01]  /*0360*/  LDG.E R16, desc[UR18][R10.64] ;  /* 0x000000120a107981 */ /* 0x000162000c1e1900 */
[----:B------:R-:W-:-:S03]  /*0370*/  IMAD.WIDE R4, R14, R5, UR10 ;  /* 0x0000000a0e047e25 */ /* 0x000fc6000f8e0205 */
[----:B------:R-:W5:Y:S01]  /*0380*/  LDG.E R15, desc[UR18][R2.64+-0x4] ;  /* 0xfffffc12020f7981 */ /* 0x000f62000c1e1900 */
[C---:B------:R-:W-:Y:S01]  /*0390*/  IMAD.WIDE R6, R14.reuse, R7, UR12 ;  /* 0x0000000c0e067e25 */ /* 0x040fe2000f8e0207 */
[----:B------:R-:W-:Y:S02]  /*03a0*/  MOV R27, 0x4 ;  /* 0x00000004001b7802 */ /* 0x000fe40000000f00 */
[----:B------:R1:W5:Y:S01]  /*03b0*/  LDG.E R4, desc[UR18][R4.64] ;  /* 0x0000001204047981 */ /* 0x000362000c1e1900 */
[----:B------:R-:W-:-:S03]  /*03c0*/  IMAD.WIDE R8, R14, R9, UR14 ;  /* 0x0000000e0e087e25 */ /* 0x000fc6000f8e0209 */
[----:B------:R-:W5:Y:S01]  /*03d0*/  LDG.E R23, desc[UR18][R2.64] ;  /* 0x0000001202177981 */ /* 0x000f62000c1e1900 */
[----:B0-----:R-:W-:-:S03]  /*03e0*/  IMAD.WIDE R10, R14, R27, UR16 ;  /* 0x000000100e0a7e25 */ /* 0x001fc6000f8e021b */
[----:B------:R-:W5:Y:S04]  /*03f0*/  LDG.E R7, desc[UR18][R6.64] ;  /* 0x0000001206077981 */ /* 0x000f68000c1e1900 */
[----:B------:R-:W5:Y:S04]  /*0400*/  LDG.E R24, desc[UR18][R2.64+0x4] ;  /* 0x0000041202187981 */ /* 0x000f68000c1e1900 */
[----:B------:R-:W5:Y:S04]  /*0410*/  LDG.E R8, desc[UR18][R8.64] ;  /* 0x0000001208087981 */ /* 0x000f68000c1e1900 */
[----:B------:R-:W5:Y:S04]  /*0420*/  LDG.E R25, desc[UR18][R2.64+0x8] ;  /* 0x0000081202197981 */ /* 0x000f68000c1e1900 */
[----:B------:R-:W5:Y:S04]  /*0430*/  LDG.E R10, desc[UR18][R10.64] ;  /* 0x000000120a0a7981 */ /* 0x000f68000c1e1900 */
[----:B------:R0:W5:Y:S01]  /*0440*/  LDG.E R27, desc[UR18][R2.64+0xc] ;  /* 0x00000c12021b7981 */ /* 0x000162000c1e1900 */
[----:B------:R-:W-:-:S04]  /*0450*/  UIADD3 UR5, UPT, UPT, UR5, 0x8, URZ ;  /* 0x0000000805057890 */ /* 0x000fc8000fffe0ff */
[----:B------:R-:W-:Y:S01]  /*0460*/  UISETP.NE.AND UP0, UPT, UR5, URZ, UPT ;  /* 0x000000ff0500728c */ /* 0x000fe2000bf05270 */
[----:B-1----:R-:W-:Y:S02]  /*0470*/  MOV R5, UR20 ;  /* 0x0000001400057c02 */ /* 0x002fe40008000f00 */
[----:B0-----:R-:W-:Y:S02]  /*0480*/  IADD3 R2, P0, PT, R2, 0x20, RZ ;  /* 0x0000002002027810 */ /* 0x001fe40007f1e0ff */
[----:B------:R-:W-:Y:S02]  /*0490*/  LEA R14, R5, R14, 0x3 ;  /* 0x0000000e050e7211 */ /* 0x000fe400078e18ff */
[----:B------:R-:W-:Y:S01]  /*04a0*/  IADD3.X R3, PT, PT, RZ, R3, RZ, P0, !PT ;  /* 0x00000003ff037210 */ /* 0x000fe200007fe4ff */
[----:B--2---:R-:W-:-:S04]  /*04b0*/  FFMA R22, R21, R22, R12 ;  /* 0x0000001615167223 */ /* 0x004fc8000000000c */
[----:B---3--:R-:W-:-:S04]  /*04c0*/  FFMA R20, R19, R20, R22 ;  /* 0x0000001413147223 */ /* 0x008fc80000000016 */
[----:B----4-:R-:W-:-:S04]  /*04d0*/  FFMA R18, R17, R18, R20 ;  /* 0x0000001211127223 */ /* 0x010fc80000000014 */
[----:B-----5:R-:W-:-:S04]  /*04e0*/  FFMA R16, R15, R16, R18 ;  /* 0x000000100f107223 */ /* 0x020fc80000000012 */
[----:B------:R-:W-:-:S04]  /*04f0*/  FFMA R23, R23, R4, R16 ;  /* 0x0000000417177223 */ /* 0x000fc80000000010 */
[----:B------:R-:W-:-:S04]  /*0500*/  FFMA R24, R24, R7, R23 ;  /* 0x0000000718187223 */ /* 0x000fc80000000017 */
[----:B------:R-:W-:-:S04]  /*0510*/  FFMA R8, R25, R8, R24 ;  /* 0x0000000819087223 */ /* 0x000fc80000000018 */
[----:B------:R-:W-:Y:S01]  /*0520*/  FFMA R12, R27, R10, R8 ;  /* 0x0000000a1b0c7223 */ /* 0x000fe20000000008 */
[----:B------:R-:W-:Y:S06]  /*0530*/  BRA.U UP0, `(.L_x_4) ;  /* 0xfffffffd003c7547 */ /* 0x000fec000b83ffff */
.L_x_3:
[----:B------:R-:W-:-:S04]  /*0540*/  ULOP3.LUT UR6, UR20, 0x7, URZ, 0xc0, !UPT ;  /* 0x0000000714067892 */ /* 0x000fc8000f8ec0ff */
[----:B------:R-:W-:-:S09]  /*0550*/  UISETP.NE.AND UP0, UPT, UR6, URZ, UPT ;  /* 0x000000ff0600728c */ /* 0x000fd2000bf05270 */
[----:B------:R-:W-:Y:S05]  /*0560*/  BRA.U !UP0, `(.L_x_5) ;  /* 0x0000000508387547 */ /* 0x000fea000b800000 */
[----:B------:R-:W-:Y:S02]  /*0570*/  UISETP.GE.U32.AND UP0, UPT, UR6, 0x4, UPT ;  /* 0x000000040600788c */ /* 0x000fe4000bf06070 */
[----:B------:R-:W-:-:S04]  /*0580*/  ULOP3.LUT UR5, UR20, 0x3, URZ, 0xc0, !UPT ;  /* 0x0000000314057892 */ /* 0x000fc8000f8ec0ff */
[----:B------:R-:W-:-:S03]  /*0590*/  UISETP.NE.AND UP1, UPT, UR5, URZ, UPT ;  /* 0x000000ff0500728c */ /* 0x000fc6000bf25270 */
[----:B------:R-:W-:Y:S08]  /*05a0*/  BRA.U !UP0, `(.L_x_6) ;  /* 0x00000001087c7547 */ /* 0x000ff0000b800000 */
[----:B------:R-:W1:Y:S01]  /*05b0*/  LDC.64 R6, c[0x0][0x388] ;  /* 0x0000e200ff067b82 */ /* 0x000e620000000a00 */
[----:B------:R-:W2:Y:S01]  /*05c0*/  LDCU.64 UR6, c[0x0][0x380] ;  /* 0x00007000ff0677ac */ /* 0x000ea20008000a00 */
[----:B------:R-:W-:Y:S01]  /*05d0*/  IMAD.U32 R9, RZ, RZ, UR4 ;  /* 0x00000004ff097e24 */ /* 0x000fe2000f8e00ff */
[C---:B------:R-:W-:Y:S02]  /*05e0*/  IADD3 R3, PT, PT, R13.reuse, UR4, RZ ;  /* 0x000000040d037c10 */ /* 0x040fe4000fffe0ff */
[----:B------:R-:W-:Y:S01]  /*05f0*/  IADD3 R10, P0, PT, R13, UR4, RZ ;  /* 0x000000040d0a7c10 */ /* 0x000fe2000ff1e0ff */
[----:B------:R-:W-:Y:S01]  /*0600*/  IMAD R9, R9, UR20, R0 ;  /* 0x0000001409097c24 */ /* 0x000fe2000f8e0200 */
[----:B------:R-:W-:Y:S01]  /*0610*/  MOV R11, UR20 ;  /* 0x00000014000b7c02 */ /* 0x000fe20008000f00 */
[----:B------:R-:W3:Y:S01]  /*0620*/  LDC.64 R4, c[0x0][0x380] ;  /* 0x0000e000ff047b82 */ /* 0x000ee20000000a00 */
[----:B------:R-:W-:Y:S01]  /*0630*/  MOV R15, UR20 ;  /* 0x00000014000f7c02 */ /* 0x000fe20008000f00 */
[----:B-1----:R-:W-:Y:S01]  /*0640*/  IMAD.WIDE R6, R9, 0x4, R6 ;  /* 0x0000000409067825 */ /* 0x002fe200078e0206 */
[----:B------:R-:W-:-:S05]  /*0650*/  MOV R9, UR20 ;  /* 0x0000001400097c02 */ /* 0x000fca0008000f00 */
[----:B------:R-:W-:Y:S02]  /*0660*/  IMAD.WIDE R8, R9, 0x4, R6 ;  /* 0x0000000409087825 */ /* 0x000fe400078e0206 */
[----:B0-----:R-:W4:Y:S02]  /*0670*/  LDG.E R6, desc[UR18][R6.64] ;  /* 0x0000001206067981 */ /* 0x001f24000c1e1900 */
[----:B---3--:R-:W-:Y:S01]  /*0680*/  IMAD.WIDE.U32 R4, R3, 0x4, R4 ;  /* 0x0000000403047825 */ /* 0x008fe200078e0004 */
[----:B------:R-:W-:Y:S01]  /*0690*/  IADD3.X R3, PT, PT, RZ, RZ, RZ, P0, !PT ;  /* 0x000000ffff037210 */ /* 0x000fe200007fe4ff */
[----:B------:R-:W3:Y:S01]  /*06a0*/  LDG.E R17, desc[UR18][R8.64] ;  /* 0x0000001208117981 */ /* 0x000ee2000c1e1900 */
[----:B--2---:R-:W-:-:S03]  /*06b0*/  LEA R2, P0, R10, UR6, 0x2 ;  /* 0x000000060a027c11 */ /* 0x004fc6000f8010ff */
[----:B------:R-:W4:Y:S01]  /*06c0*/  LDG.E R5, desc[UR18][R4.64] ;  /* 0x0000001204057981 */ /* 0x000f22000c1e1900 */
[----:B------:R-:W-:Y:S01]  /*06d0*/  LEA.HI.X R3, R10, UR7, R3, 0x2, P0 ;  /* 0x000000070a037c11 */ /* 0x000fe200080f1403 */
[----:B------:R-:W-:-:S04]  /*06e0*/  IMAD.WIDE R10, R11, 0x4, R8 ;  /* 0x000000040b0a7825 */ /* 0x000fc800078e0208 */
[----:B------:R-:W3:Y:S01]  /*06f0*/  LDG.E R16, desc[UR18][R2.64+0x4] ;  /* 0x0000041202107981 */ /* 0x000ee2000c1e1900 */
[----:B------:R-:W-:-:S03]  /*0700*/  IMAD.WIDE R14, R15, 0x4, R10 ;  /* 0x000000040f0e7825 */ /* 0x000fc600078e020a */
[----:B------:R-:W2:Y:S04]  /*0710*/  LDG.E R19, desc[UR18][R10.64] ;  /* 0x000000120a137981 */ /* 0x000ea8000c1e1900 */
[----:B------:R-:W2:Y:S04]  /*0720*/  LDG.E R18, desc[UR18][R2.64+0x8] ;  /* 0x0000081202127981 */ /* 0x000ea8000c1e1900 */
[----:B------:R-:W5:Y:S04]  /*0730*/  LDG.E R20, desc[UR18][R2.64+0xc] ;  /* 0x00000c1202147981 */ /* 0x000f68000c1e1900 */
[----:B------:R-:W5:Y:S01]  /*0740*/  LDG.E R14, desc[UR18][R14.64] ;  /* 0x000000120e0e7981 */ /* 0x000f62000c1e1900 */
[----:B------:R-:W-:Y:S01]  /*0750*/  UIADD3 UR4, UPT, UPT, UR4, 0x4, URZ ;  /* 0x0000000404047890 */ /* 0x000fe2000fffe0ff */
[----:B----4-:R-:W-:-:S04]  /*0760*/  FFMA R5, R5, R6, R12 ;  /* 0x0000000605057223 */ /* 0x010fc8000000000c */
[----:B---3--:R-:W-:-:S04]  /*0770*/  FFMA R5, R16, R17, R5 ;  /* 0x0000001110057223 */ /* 0x008fc80000000005 */
[----:B--2---:R-:W-:-:S04]  /*0780*/  FFMA R5, R18, R19, R5 ;  /* 0x0000001312057223 */ /* 0x004fc80000000005 */
[----:B-----5:R-:W-:-:S07]  /*0790*/  FFMA R12, R20, R14, R5 ;  /* 0x0000000e140c7223 */ /* 0x020fce0000000005 */
.L_x_6:
[----:B------:R-:W-:Y:S05]  /*07a0*/  BRA.U !UP1, `(.L_x_5) ;  /* 0x0000000109a87547 */ /* 0x000fea000b800000 */
[----:B------:R-:W-:Y:S01]  /*07b0*/  UISETP.NE.AND UP0, UPT, UR5, 0x1, UPT ;  /* 0x000000010500788c */ /* 0x000fe2000bf05270 */
[----:B------:R-:W-:Y:S01]  /*07c0*/  MOV R7, UR4 ;  /* 0x0000000400077c02 */ /* 0x000fe20008000f00 */
[----:B------:R-:W-:Y:S02]  /*07d0*/  ULOP3.LUT UR5, UR20, 0x1, URZ, 0xc0, !UPT ;  /* 0x0000000114057892 */ /* 0x000fe4000f8ec0ff */
[----:B------:R-:W-:Y:S02]  /*07e0*/  MOV R15, UR20 ;  /* 0x00000014000f7c02 */ /* 0x000fe40008000f00 */
[----:B------:R-:W-:Y:S01]  /*07f0*/  UISETP.NE.U32.AND UP1, UPT, UR5, 0x1, UPT ;  /* 0x000000010500788c */ /* 0x000fe2000bf25070 */
[----:B------:R-:W-:-:S04]  /*0800*/  PLOP3.LUT P1, PT, PT, PT, UP0, 0x80, 0x8 ;  /* 0x000000000008781c */ /* 0x000fc80003f2f008 */
[----:B------:R-:W1:Y:S01]  /*0810*/  @UP0 LDCU.128 UR8, c[0x0][0x380] ;  /* 0x00007000ff0807ac */ /* 0x000e620008000c00 */
[----:B------:R-:W-:Y:S01]  /*0820*/  PLOP3.LUT P0, PT, PT, PT, UP1, 0x80, 0x8 ;  /* 0x000000000008781c */ /* 0x000fe20003f0f018 */
[----:B------:R-:W2:Y:S04]  /*0830*/  @UP0 LDCU.64 UR6, c[0x0][0x380] ;  /* 0x00007000ff0607ac */ /* 0x000ea80008000a00 */
[----:B------:R-:W3:Y:S03]  /*0840*/  @!UP1 LDCU.128 UR12, c[0x0][0x380] ;  /* 0x00007000ff0c97ac */ /* 0x000ee60008000c00 */
[C---:B------:R-:W-:Y:S02]  /*0850*/  @P1 IADD3 R3, PT, PT, R13.reuse, UR4, RZ ;  /* 0x000000040d031c10 */ /* 0x040fe4000fffe0ff */
[----:B------:R-:W-:Y:S01]  /*0860*/  @P1 IADD3 R6, P2, PT, R13, UR4, RZ ;  /* 0x000000040d061c10 */ /* 0x000fe2000ff5e0ff */
[----:B------:R-:W-:Y:S01]  /*0870*/  @UP0 UIADD3 UR4, UPT, UPT, UR4, 0x2, URZ ;  /* 0x0000000204040890 */ /* 0x000fe2000fffe0ff */
[----:B-1----:R-:W-:Y:S01]  /*0880*/  MOV R11, UR9 ;  /* 0x00000009000b7c02 */ /* 0x002fe20008000f00 */
[----:B------:R-:W-:Y:S01]  /*0890*/  IMAD.U32 R10, RZ, RZ, UR8 ;  /* 0x00000008ff0a7e24 */ /* 0x000fe2000f8e00ff */
[----:B------:R-:W-:-:S02]  /*08a0*/  MOV R4, UR10 ;  /* 0x0000000a00047c02 */ /* 0x000fc40008000f00 */
[----:B------:R-:W-:Y:S01]  /*08b0*/  MOV R5, UR11 ;  /* 0x0000000b00057c02 */ /* 0x000fe20008000f00 */
[----:B------:R-:W-:-:S04]  /*08c0*/  @P1 IMAD.WIDE.U32 R10, R3, 0x4, R10 ;  /* 0x00000004030a1825 */ /* 0x000fc800078e000a */
[----:B------:R-:W-:Y:S01]  /*08d0*/  @P1 IMAD R3, R7, UR20, R0 ;  /* 0x0000001407031c24 */ /* 0x000fe2000f8e0200 */
[----:B------:R-:W-:Y:S01]  /*08e0*/  @P1 IADD3.X R7, PT, PT, RZ, RZ, RZ, P2, !PT ;  /* 0x000000ffff071210 */ /* 0x000fe200017fe4ff */
[----:B------:R-:W-:Y:S01]  /*08f0*/  IMAD.U32 R19, RZ, RZ, UR4 ;  /* 0x00000004ff137e24 */ /* 0x000fe2000f8e00ff */
[C---:B--2---:R-:W-:Y:S01]  /*0900*/  @P1 LEA R2, P2, R6.reuse, UR6, 0x2 ;  /* 0x0000000606021c11 */ /* 0x044fe2000f8410ff */
[----:B------:R-:W-:Y:S01]  /*0910*/  @P1 IMAD.WIDE R4, R3, 0x4, R4 ;  /* 0x0000000403041825 */ /* 0x000fe200078e0204 */
[----:B------:R-:W-:Y:S01]  /*0920*/  @!P0 IADD3 R17, PT, PT, R13, UR4, RZ ;  /* 0x000000040d118c10 */ /* 0x000fe2000fffe0ff */
[----:B0-----:R-:W2:Y:S01]  /*0930*/  @P1 LDG.E R11, desc[UR18][R10.64] ;  /* 0x000000120a0b1981 */ /* 0x001ea2000c1e1900 */
[----:B------:R-:W-:Y:S01]  /*0940*/  @P1 LEA.HI.X R3, R6, UR7, R7, 0x2, P2 ;  /* 0x0000000706031c11 */ /* 0x000fe200090f1407 */
[----:B------:R-:W-:Y:S01]  /*0950*/  @!P0 IMAD R19, R19, UR20, R0 ;  /* 0x0000001413138c24 */ /* 0x000fe2000f8e0200 */
[----:B---3--:R-:W-:Y:S01]  /*0960*/  MOV R6, UR12 ;  /* 0x0000000c00067c02 */ /* 0x008fe20008000f00 */
[----:B------:R-:W-:Y:S01]  /*0970*/  @P1 IMAD.WIDE R14, R15, 0x4, R4 ;  /* 0x000000040f0e1825 */ /* 0x000fe200078e0204 */
[----:B------:R-:W-:Y:S01]  /*0980*/  MOV R7, UR13 ;  /* 0x0000000d00077c02 */ /* 0x000fe20008000f00 */
[----:B------:R-:W2:Y:S01]  /*0990*/  @P1 LDG.E R4, desc[UR18][R4.64] ;  /* 0x0000001204041981 */ /* 0x000ea2000c1e1900 */
[----:B------:R-:W-:-:S02]  /*09a0*/  MOV R8, UR14 ;  /* 0x0000000e00087c02 */ /* 0x000fc40008000f00 */
[----:B------:R-:W-:Y:S01]  /*09b0*/  MOV R9, UR15 ;  /* 0x0000000f00097c02 */ /* 0x000fe20008000f00 */
[----:B------:R-:W-:Y:S01]  /*09c0*/  @!P0 IMAD.WIDE.U32 R6, R17, 0x4, R6 ;  /* 0x0000000411068825 */ /* 0x000fe200078e0006 */
[----:B------:R-:W3:Y:S03]  /*09d0*/  @P1 LDG.E R14, desc[UR18][R14.64] ;  /* 0x000000120e0e1981 */ /* 0x000ee6000c1e1900 */
[----:B------:R-:W-:Y:S01]  /*09e0*/  @!P0 IMAD.WIDE R8, R19, 0x4, R8 ;  /* 0x0000000413088825 */ /* 0x000fe200078e0208 */
[----:B------:R-:W3:Y:S04]  /*09f0*/  @P1 LDG.E R2, desc[UR18][R2.64+0x4] ;  /* 0x0000041202021981 */ /* 0x000ee8000c1e1900 */
[----:B------:R-:W4:Y:S04]  /*0a00*/  @!P0 LDG.E R7, desc[UR18][R6.64] ;  /* 0x0000001206078981 */ /* 0x000f28000c1e1900 */
[----:B------:R-:W4:Y:S01]  /*0a10*/  @!P0 LDG.E R8, desc[UR18][R8.64] ;  /* 0x0000001208088981 */ /* 0x000f22000c1e1900 */
[----:B--2---:R-:W-:-:S04]  /*0a20*/  @P1 FFMA R11, R11, R4, R12 ;  /* 0x000000040b0b1223 */ /* 0x004fc8000000000c */
[----:B---3--:R-:W-:-:S04]  /*0a30*/  @P1 FFMA R12, R2, R14, R11 ;  /* 0x0000000e020c1223 */ /* 0x008fc8000000000b */
[----:B----4-:R-:W-:-:S07]  /*0a40*/  @!P0 FFMA R12, R7, R8, R12 ;  /* 0x00000008070c8223 */ /* 0x010fce000000000c */
.L_x_5:
[----:B------:R-:W1:Y:S01]  /*0a50*/  LDC.64 R2, c[0x0][0x390] ;  /* 0x0000e400ff027b82 */ /* 0x000e620000000a00 */
[----:B------:R-:W-:-:S05]  /*0a60*/  IADD3 R13, PT, PT, R0, R13, RZ ;  /* 0x0000000d000d7210 */ /* 0x000fca0007ffe0ff */
[----:B-1----:R-:W-:-:S05]  /*0a70*/  IMAD.WIDE R2, R13, 0x4, R2 ;  /* 0x000000040d027825 */ /* 0x002fca00078e0202 */
[----:B0-----:R-:W-:Y:S01]  /*0a80*/  STG.E desc[UR18][R2.64], R12 ;  /* 0x0000000c02007986 */ /* 0x001fe2000c101912 */
[----:B------:R-:W-:Y:S05]  /*0a90*/  EXIT ;  /* 0x000000000000794d */ /* 0x000fea0003800000 */
.L_x_7:
        /* <DEDUP_REMOVED lines=14> */
.L_x_9:


//--------------------- .nv.shared._Z15matrixMulSharedPfS_S_i --------------------------
	.section	.nv.shared._Z15matrixMulSharedPfS_S_i,"aw",@nobits
	.sectionflags	@""
	.align	4
.nv.shared._Z15matrixMulSharedPfS_S_i:
	.zero		9216


//--------------------- .nv.shared.reserved.0     --------------------------
	.section	.nv.shared.reserved.0,"aw",@nobits
	.weak		__nv_reservedSMEM_offset_0_alias
	.size		__nv_reservedSMEM_offset_0_alias, 0, 64
	.other		__nv_reservedSMEM_offset_0_alias,@"STO_CUDA_RESERVED_SHARED STV_DEFAULT"
__nv_reservedSMEM_offset_0_alias:
	.zero		0
	.zero		64


//--------------------- .nv.constant0._Z15matrixMulSharedPfS_S_i --------------------------
	.section	.nv.constant0._Z15matrixMulSharedPfS_S_i,"a",@progbits
	.sectionflags	@""
	.align	4
.nv.constant0._Z15matrixMulSharedPfS_S_i:
	.zero		924


//--------------------- .nv.constant0._Z15matrixMulGlobalPfS_S_i --------------------------
	.section	.nv.constant0._Z15matrixMulGlobalPfS_S_i,"a",@progbits
	.sectionflags	@""
	.align	4
.nv.constant0._Z15matrixMulGlobalPfS_S_i:
	.zero		924


//--------------------- SYMBOLS --------------------------

	.type		.nv.reservedSmem.offset0,@object
	.size		.nv.reservedSmem.offset0,0x4
	.type		.nv.reservedSmem.cap,@object
	.size		.nv.reservedSmem.cap,0x4
